//
// Generated by NVIDIA NVVM Compiler
//
// Compiler Build ID: CL-36424714
// Cuda compilation tools, release 13.0, V13.0.88
// Based on NVVM 20.0.0
//

.version 9.0
.target sm_100
.address_size 64

	// .globl	_ZN3cub18CUB_300001_SM_10006detail11EmptyKernelIvEEvv
.global .align 1 .b8 _ZN41_INTERNAL_bda5be3a_4_k_cu_e5c1bb1d_1986274cuda3std3__45__cpo5beginE[1];
.global .align 1 .b8 _ZN41_INTERNAL_bda5be3a_4_k_cu_e5c1bb1d_1986274cuda3std3__45__cpo3endE[1];
.global .align 1 .b8 _ZN41_INTERNAL_bda5be3a_4_k_cu_e5c1bb1d_1986274cuda3std3__45__cpo6cbeginE[1];
.global .align 1 .b8 _ZN41_INTERNAL_bda5be3a_4_k_cu_e5c1bb1d_1986274cuda3std3__45__cpo4cendE[1];
.global .align 1 .b8 _ZN41_INTERNAL_bda5be3a_4_k_cu_e5c1bb1d_1986274cuda3std3__45__cpo6rbeginE[1];
.global .align 1 .b8 _ZN41_INTERNAL_bda5be3a_4_k_cu_e5c1bb1d_1986274cuda3std3__45__cpo4rendE[1];
.global .align 1 .b8 _ZN41_INTERNAL_bda5be3a_4_k_cu_e5c1bb1d_1986274cuda3std3__45__cpo7crbeginE[1];
.global .align 1 .b8 _ZN41_INTERNAL_bda5be3a_4_k_cu_e5c1bb1d_1986274cuda3std3__45__cpo5crendE[1];
.global .align 1 .b8 _ZN41_INTERNAL_bda5be3a_4_k_cu_e5c1bb1d_1986274cuda3std3__443_GLOBAL__N__bda5be3a_4_k_cu_e5c1bb1d_1986276ignoreE[1];
.global .align 1 .b8 _ZN41_INTERNAL_bda5be3a_4_k_cu_e5c1bb1d_1986274cuda3std3__419piecewise_constructE[1];
.global .align 1 .b8 _ZN41_INTERNAL_bda5be3a_4_k_cu_e5c1bb1d_1986274cuda3std3__48in_placeE[1];
.global .align 1 .b8 _ZN41_INTERNAL_bda5be3a_4_k_cu_e5c1bb1d_1986274cuda3std3__420unreachable_sentinelE[1];
.global .align 1 .b8 _ZN41_INTERNAL_bda5be3a_4_k_cu_e5c1bb1d_1986274cuda3std3__47nulloptE[1];
.global .align 1 .b8 _ZN41_INTERNAL_bda5be3a_4_k_cu_e5c1bb1d_1986274cuda3std3__48unexpectE[1];
.global .align 1 .b8 _ZN41_INTERNAL_bda5be3a_4_k_cu_e5c1bb1d_1986274cuda3std6ranges3__45__cpo4swapE[1];
.global .align 1 .b8 _ZN41_INTERNAL_bda5be3a_4_k_cu_e5c1bb1d_1986274cuda3std6ranges3__45__cpo9iter_moveE[1];
.global .align 1 .b8 _ZN41_INTERNAL_bda5be3a_4_k_cu_e5c1bb1d_1986274cuda3std6ranges3__45__cpo5beginE[1];
.global .align 1 .b8 _ZN41_INTERNAL_bda5be3a_4_k_cu_e5c1bb1d_1986274cuda3std6ranges3__45__cpo3endE[1];
.global .align 1 .b8 _ZN41_INTERNAL_bda5be3a_4_k_cu_e5c1bb1d_1986274cuda3std6ranges3__45__cpo6cbeginE[1];
.global .align 1 .b8 _ZN41_INTERNAL_bda5be3a_4_k_cu_e5c1bb1d_1986274cuda3std6ranges3__45__cpo4cendE[1];
.global .align 1 .b8 _ZN41_INTERNAL_bda5be3a_4_k_cu_e5c1bb1d_1986274cuda3std6ranges3__45__cpo7advanceE[1];
.global .align 1 .b8 _ZN41_INTERNAL_bda5be3a_4_k_cu_e5c1bb1d_1986274cuda3std6ranges3__45__cpo9iter_swapE[1];
.global .align 1 .b8 _ZN41_INTERNAL_bda5be3a_4_k_cu_e5c1bb1d_1986274cuda3std6ranges3__45__cpo4nextE[1];
.global .align 1 .b8 _ZN41_INTERNAL_bda5be3a_4_k_cu_e5c1bb1d_1986274cuda3std6ranges3__45__cpo4prevE[1];
.global .align 1 .b8 _ZN41_INTERNAL_bda5be3a_4_k_cu_e5c1bb1d_1986274cuda3std6ranges3__45__cpo4dataE[1];
.global .align 1 .b8 _ZN41_INTERNAL_bda5be3a_4_k_cu_e5c1bb1d_1986274cuda3std6ranges3__45__cpo5cdataE[1];
.global .align 1 .b8 _ZN41_INTERNAL_bda5be3a_4_k_cu_e5c1bb1d_1986274cuda3std6ranges3__45__cpo4sizeE[1];
.global .align 1 .b8 _ZN41_INTERNAL_bda5be3a_4_k_cu_e5c1bb1d_1986274cuda3std6ranges3__45__cpo5ssizeE[1];
.global .align 1 .b8 _ZN41_INTERNAL_bda5be3a_4_k_cu_e5c1bb1d_1986274cuda3std6ranges3__45__cpo8distanceE[1];
.global .align 1 .b8 _ZN41_INTERNAL_bda5be3a_4_k_cu_e5c1bb1d_1986276thrust24THRUST_300001_SM_1000_NS8cuda_cub3parE[1];
.global .align 1 .b8 _ZN41_INTERNAL_bda5be3a_4_k_cu_e5c1bb1d_1986276thrust24THRUST_300001_SM_1000_NS8cuda_cub10par_nosyncE[1];
.global .align 1 .b8 _ZN41_INTERNAL_bda5be3a_4_k_cu_e5c1bb1d_1986276thrust24THRUST_300001_SM_1000_NS6system6detail10sequential3seqE[1];
.global .align 1 .b8 _ZN41_INTERNAL_bda5be3a_4_k_cu_e5c1bb1d_1986276thrust24THRUST_300001_SM_1000_NS12placeholders2_1E[1];
.global .align 1 .b8 _ZN41_INTERNAL_bda5be3a_4_k_cu_e5c1bb1d_1986276thrust24THRUST_300001_SM_1000_NS12placeholders2_2E[1];
.global .align 1 .b8 _ZN41_INTERNAL_bda5be3a_4_k_cu_e5c1bb1d_1986276thrust24THRUST_300001_SM_1000_NS12placeholders2_3E[1];
.global .align 1 .b8 _ZN41_INTERNAL_bda5be3a_4_k_cu_e5c1bb1d_1986276thrust24THRUST_300001_SM_1000_NS12placeholders2_4E[1];
.global .align 1 .b8 _ZN41_INTERNAL_bda5be3a_4_k_cu_e5c1bb1d_1986276thrust24THRUST_300001_SM_1000_NS12placeholders2_5E[1];
.global .align 1 .b8 _ZN41_INTERNAL_bda5be3a_4_k_cu_e5c1bb1d_1986276thrust24THRUST_300001_SM_1000_NS12placeholders2_6E[1];
.global .align 1 .b8 _ZN41_INTERNAL_bda5be3a_4_k_cu_e5c1bb1d_1986276thrust24THRUST_300001_SM_1000_NS12placeholders2_7E[1];
.global .align 1 .b8 _ZN41_INTERNAL_bda5be3a_4_k_cu_e5c1bb1d_1986276thrust24THRUST_300001_SM_1000_NS12placeholders2_8E[1];
.global .align 1 .b8 _ZN41_INTERNAL_bda5be3a_4_k_cu_e5c1bb1d_1986276thrust24THRUST_300001_SM_1000_NS12placeholders2_9E[1];
.global .align 1 .b8 _ZN41_INTERNAL_bda5be3a_4_k_cu_e5c1bb1d_1986276thrust24THRUST_300001_SM_1000_NS12placeholders3_10E[1];
.global .align 1 .b8 _ZN41_INTERNAL_bda5be3a_4_k_cu_e5c1bb1d_1986276thrust24THRUST_300001_SM_1000_NS3seqE[1];

.visible .entry _ZN3cub18CUB_300001_SM_10006detail11EmptyKernelIvEEvv()
{


	ret;

}


// ===== COMPILED SASS (sm_100) =====

	.target	sm_100

	.elftype	@"ET_EXEC"


//--------------------- .note.nv.tkinfo           --------------------------
	.section	.note.nv.tkinfo,"",@"SHT_NOTE"
	.sectionflags	@"SHF_NOTE_NV_TKINFO"
	.tkinfo
        /*0018*/ 	.word	0x00000002
        /*0030*/ 	.string	""
        /*0030*/ 	.string	"ptxas"
        /*0030*/ 	.string	"Cuda compilation tools, release 13.0, V13.0.88"
        /*0030*/ 	.string	"Build cuda_13.0.r13.0/compiler.36424714_0"
        /*0030*/ 	.string	"-arch sm_100 -m 64 "



//--------------------- .note.nv.cuinfo           --------------------------
	.section	.note.nv.cuinfo,"",@"SHT_NOTE"
	.sectionflags	@"SHF_NOTE_NV_CUINFO"
        /*0018*/ 	.short	0x0002
        /*001a*/ 	.short	0x0064
        /*001c*/ 	.short	0x0082
	.zero		2


//--------------------- .nv.info                  --------------------------
	.section	.nv.info,"",@"SHT_CUDA_INFO"
	.align	4


	//----- nvinfo : EIATTR_REGCOUNT
	.align		4
        /*0000*/ 	.byte	0x04, 0x2f
        /*0002*/ 	.short	(.L_44 - .L_43)
	.align		4
.L_43:
        /*0004*/ 	.word	index@(_ZN3cub18CUB_300001_SM_10006detail11EmptyKernelIvEEvv)
        /*0008*/ 	.word	0x00000004


	//----- nvinfo : EIATTR_FRAME_SIZE
	.align		4
.L_44:
        /*000c*/ 	.byte	0x04, 0x11
        /*000e*/ 	.short	(.L_46 - .L_45)
	.align		4
.L_45:
        /*0010*/ 	.word	index@(_ZN3cub18CUB_300001_SM_10006detail11EmptyKernelIvEEvv)
        /*0014*/ 	.word	0x00000000


	//----- nvinfo : EIATTR_MIN_STACK_SIZE
	.align		4
.L_46:
        /*0018*/ 	.byte	0x04, 0x12
        /*001a*/ 	.short	(.L_48 - .L_47)
	.align		4
.L_47:
        /*001c*/ 	.word	index@(_ZN3cub18CUB_300001_SM_10006detail11EmptyKernelIvEEvv)
        /*0020*/ 	.word	0x00000000
.L_48:


//--------------------- .nv.compat                --------------------------
	.section	.nv.compat,"",@"SHT_CUDA_COMPAT_INFO"
	.align	4
        /*0000*/ 	.byte	0x02, 0x09, 0x00, 0x00, 0x02, 0x02, 0x01, 0x00, 0x02, 0x05, 0x05, 0x00, 0x03, 0x07, 0x01, 0x01
        /*0010*/ 	.byte	0x02, 0x03, 0x00, 0x00, 0x02, 0x06, 0x01, 0x00, 0x04, 0x0b, 0x08, 0x00, 0x09, 0x00, 0x00, 0x00
        /*0020*/ 	.byte	0x00, 0x00, 0x00, 0x00


//--------------------- .nv.info._ZN3cub18CUB_300001_SM_10006detail11EmptyKernelIvEEvv --------------------------
	.section	.nv.info._ZN3cub18CUB_300001_SM_10006detail11EmptyKernelIvEEvv,"",@"SHT_CUDA_INFO"
	.sectionflags	@""
	.align	4


	//----- nvinfo : EIATTR_CUDA_API_VERSION
	.align		4
        /*0000*/ 	.byte	0x04, 0x37
        /*0002*/ 	.short	(.L_50 - .L_49)
.L_49:
        /*0004*/ 	.word	0x00000082


	//----- nvinfo : EIATTR_SPARSE_MMA_MASK
	.align		4
.L_50:
        /*0008*/ 	.byte	0x03, 0x50
        /*000a*/ 	.short	0x0000


	//----- nvinfo : EIATTR_MAXREG_COUNT
	.align		4
        /*000c*/ 	.byte	0x03, 0x1b
        /*000e*/ 	.short	0x00ff


	//----- nvinfo : EIATTR_MERCURY_ISA_VERSION
	.align		4
        /*0010*/ 	.byte	0x03, 0x5f
        /*0012*/ 	.short	0x0101


	//----- nvinfo : EIATTR_VRC_CTA_INIT_COUNT
	.align		4
        /*0014*/ 	.byte	0x02, 0x4a
	.zero		1
	.zero		1


	//----- nvinfo : EIATTR_EXIT_INSTR_OFFSETS
	.align		4
        /*0018*/ 	.byte	0x04, 0x1c
        /*001a*/ 	.short	(.L_52 - .L_51)


	//   ....[0]....
.L_51:
        /*001c*/ 	.word	0x00000010


	//----- nvinfo : EIATTR_SW_WAR
	.align		4
.L_52:
        /*0020*/ 	.byte	0x04, 0x36
        /*0022*/ 	.short	(.L_54 - .L_53)
.L_53:
        /*0024*/ 	.word	0x00000008
.L_54:


//--------------------- .nv.callgraph             --------------------------
	.section	.nv.callgraph,"",@"SHT_CUDA_CALLGRAPH"
	.align	4
	.sectionentsize	8
	.align		4
        /*0000*/ 	.word	0x00000000
	.align		4
        /*0004*/ 	.word	0xffffffff
	.align		4
        /*0008*/ 	.word	0x00000000
	.align		4
        /*000c*/ 	.word	0xfffffffe
	.align		4
        /*0010*/ 	.word	0x00000000
	.align		4
        /*0014*/ 	.word	0xfffffffd
	.align		4
        /*0018*/ 	.word	0x00000000
	.align		4
        /*001c*/ 	.word	0xfffffffc


//--------------------- .nv.constant4             --------------------------
	.section	.nv.constant4,"a",@progbits
	.align	8
	.align		8
.nv.constant4:
        /*0000*/ 	.dword	_ZN41_INTERNAL_bda5be3a_4_k_cu_e5c1bb1d_1989954cuda3std3__45__cpo5beginE
	.align		8
        /*0008*/ 	.dword	_ZN41_INTERNAL_bda5be3a_4_k_cu_e5c1bb1d_1989954cuda3std3__45__cpo3endE
	.align		8
        /*0010*/ 	.dword	_ZN41_INTERNAL_bda5be3a_4_k_cu_e5c1bb1d_1989954cuda3std3__45__cpo6cbeginE
	.align		8
        /*0018*/ 	.dword	_ZN41_INTERNAL_bda5be3a_4_k_cu_e5c1bb1d_1989954cuda3std3__45__cpo4cendE
	.align		8
        /*0020*/ 	.dword	_ZN41_INTERNAL_bda5be3a_4_k_cu_e5c1bb1d_1989954cuda3std3__45__cpo6rbeginE
	.align		8
        /*0028*/ 	.dword	_ZN41_INTERNAL_bda5be3a_4_k_cu_e5c1bb1d_1989954cuda3std3__45__cpo4rendE
	.align		8
        /*0030*/ 	.dword	_ZN41_INTERNAL_bda5be3a_4_k_cu_e5c1bb1d_1989954cuda3std3__45__cpo7crbeginE
	.align		8
        /*0038*/ 	.dword	_ZN41_INTERNAL_bda5be3a_4_k_cu_e5c1bb1d_1989954cuda3std3__45__cpo5crendE
	.align		8
        /*0040*/ 	.dword	_ZN41_INTERNAL_bda5be3a_4_k_cu_e5c1bb1d_1989954cuda3std3__443_GLOBAL__N__bda5be3a_4_k_cu_e5c1bb1d_1989956ignoreE
	.align		8
        /*0048*/ 	.dword	_ZN41_INTERNAL_bda5be3a_4_k_cu_e5c1bb1d_1989954cuda3std3__419piecewise_constructE
	.align		8
        /*0050*/ 	.dword	_ZN41_INTERNAL_bda5be3a_4_k_cu_e5c1bb1d_1989954cuda3std3__48in_placeE
	.align		8
        /*0058*/ 	.dword	_ZN41_INTERNAL_bda5be3a_4_k_cu_e5c1bb1d_1989954cuda3std3__420unreachable_sentinelE
	.align		8
        /*0060*/ 	.dword	_ZN41_INTERNAL_bda5be3a_4_k_cu_e5c1bb1d_1989954cuda3std3__47nulloptE
	.align		8
        /*0068*/ 	.dword	_ZN41_INTERNAL_bda5be3a_4_k_cu_e5c1bb1d_1989954cuda3std3__48unexpectE
	.align		8
        /*0070*/ 	.dword	_ZN41_INTERNAL_bda5be3a_4_k_cu_e5c1bb1d_1989954cuda3std6ranges3__45__cpo4swapE
	.align		8
        /*0078*/ 	.dword	_ZN41_INTERNAL_bda5be3a_4_k_cu_e5c1bb1d_1989954cuda3std6ranges3__45__cpo9iter_moveE
	.align		8
        /*0080*/ 	.dword	_ZN41_INTERNAL_bda5be3a_4_k_cu_e5c1bb1d_1989954cuda3std6ranges3__45__cpo5beginE
	.align		8
        /*0088*/ 	.dword	_ZN41_INTERNAL_bda5be3a_4_k_cu_e5c1bb1d_1989954cuda3std6ranges3__45__cpo3endE
	.align		8
        /*0090*/ 	.dword	_ZN41_INTERNAL_bda5be3a_4_k_cu_e5c1bb1d_1989954cuda3std6ranges3__45__cpo6cbeginE
	.align		8
        /*0098*/ 	.dword	_ZN41_INTERNAL_bda5be3a_4_k_cu_e5c1bb1d_1989954cuda3std6ranges3__45__cpo4cendE
	.align		8
        /*00a0*/ 	.dword	_ZN41_INTERNAL_bda5be3a_4_k_cu_e5c1bb1d_1989954cuda3std6ranges3__45__cpo7advanceE
	.align		8
        /*00a8*/ 	.dword	_ZN41_INTERNAL_bda5be3a_4_k_cu_e5c1bb1d_1989954cuda3std6ranges3__45__cpo9iter_swapE
	.align		8
        /*00b0*/ 	.dword	_ZN41_INTERNAL_bda5be3a_4_k_cu_e5c1bb1d_1989954cuda3std6ranges3__45__cpo4nextE
	.align		8
        /*00b8*/ 	.dword	_ZN41_INTERNAL_bda5be3a_4_k_cu_e5c1bb1d_1989954cuda3std6ranges3__45__cpo4prevE
	.align		8
        /*00c0*/ 	.dword	_ZN41_INTERNAL_bda5be3a_4_k_cu_e5c1bb1d_1989954cuda3std6ranges3__45__cpo4dataE
	.align		8
        /*00c8*/ 	.dword	_ZN41_INTERNAL_bda5be3a_4_k_cu_e5c1bb1d_1989954cuda3std6ranges3__45__cpo5cdataE
	.align		8
        /*00d0*/ 	.dword	_ZN41_INTERNAL_bda5be3a_4_k_cu_e5c1bb1d_1989954cuda3std6ranges3__45__cpo4sizeE
	.align		8
        /*00d8*/ 	.dword	_ZN41_INTERNAL_bda5be3a_4_k_cu_e5c1bb1d_1989954cuda3std6ranges3__45__cpo5ssizeE
	.align		8
        /*00e0*/ 	.dword	_ZN41_INTERNAL_bda5be3a_4_k_cu_e5c1bb1d_1989954cuda3std6ranges3__45__cpo8distanceE
	.align		8
        /*00e8*/ 	.dword	_ZN41_INTERNAL_bda5be3a_4_k_cu_e5c1bb1d_1989956thrust24THRUST_300001_SM_1000_NS8cuda_cub3parE
	.align		8
        /*00f0*/ 	.dword	_ZN41_INTERNAL_bda5be3a_4_k_cu_e5c1bb1d_1989956thrust24THRUST_300001_SM_1000_NS8cuda_cub10par_nosyncE
	.align		8
        /*00f8*/ 	.dword	_ZN41_INTERNAL_bda5be3a_4_k_cu_e5c1bb1d_1989956thrust24THRUST_300001_SM_1000_NS6system6detail10sequential3seqE
	.align		8
        /*0100*/ 	.dword	_ZN41_INTERNAL_bda5be3a_4_k_cu_e5c1bb1d_1989956thrust24THRUST_300001_SM_1000_NS12placeholders2_1E
	.align		8
        /*0108*/ 	.dword	_ZN41_INTERNAL_bda5be3a_4_k_cu_e5c1bb1d_1989956thrust24THRUST_300001_SM_1000_NS12placeholders2_2E
	.align		8
        /*0110*/ 	.dword	_ZN41_INTERNAL_bda5be3a_4_k_cu_e5c1bb1d_1989956thrust24THRUST_300001_SM_1000_NS12placeholders2_3E
	.align		8
        /*0118*/ 	.dword	_ZN41_INTERNAL_bda5be3a_4_k_cu_e5c1bb1d_1989956thrust24THRUST_300001_SM_1000_NS12placeholders2_4E
	.align		8
        /*0120*/ 	.dword	_ZN41_INTERNAL_bda5be3a_4_k_cu_e5c1bb1d_1989956thrust24THRUST_300001_SM_1000_NS12placeholders2_5E
	.align		8
        /*0128*/ 	.dword	_ZN41_INTERNAL_bda5be3a_4_k_cu_e5c1bb1d_1989956thrust24THRUST_300001_SM_1000_NS12placeholders2_6E
	.align		8
        /*0130*/ 	.dword	_ZN41_INTERNAL_bda5be3a_4_k_cu_e5c1bb1d_1989956thrust24THRUST_300001_SM_1000_NS12placeholders2_7E
	.align		8
        /*0138*/ 	.dword	_ZN41_INTERNAL_bda5be3a_4_k_cu_e5c1bb1d_1989956thrust24THRUST_300001_SM_1000_NS12placeholders2_8E
	.align		8
        /*0140*/ 	.dword	_ZN41_INTERNAL_bda5be3a_4_k_cu_e5c1bb1d_1989956thrust24THRUST_300001_SM_1000_NS12placeholders2_9E
	.align		8
        /*0148*/ 	.dword	_ZN41_INTERNAL_bda5be3a_4_k_cu_e5c1bb1d_1989956thrust24THRUST_300001_SM_1000_NS12placeholders3_10E
	.align		8
        /*0150*/ 	.dword	_ZN41_INTERNAL_bda5be3a_4_k_cu_e5c1bb1d_1989956thrust24THRUST_300001_SM_1000_NS3seqE


//--------------------- .text._ZN3cub18CUB_300001_SM_10006detail11EmptyKernelIvEEvv --------------------------
	.section	.text._ZN3cub18CUB_300001_SM_10006detail11EmptyKernelIvEEvv,"ax",@progbits
	.align	128
        .global         _ZN3cub18CUB_300001_SM_10006detail11EmptyKernelIvEEvv
        .type           _ZN3cub18CUB_300001_SM_10006detail11EmptyKernelIvEEvv,@function
        .size           _ZN3cub18CUB_300001_SM_10006detail11EmptyKernelIvEEvv,(.L_x_1 - _ZN3cub18CUB_300001_SM_10006detail11EmptyKernelIvEEvv)
        .other          _ZN3cub18CUB_300001_SM_10006detail11EmptyKernelIvEEvv,@"STO_CUDA_ENTRY STV_DEFAULT"
_ZN3cub18CUB_300001_SM_10006detail11EmptyKernelIvEEvv:
.text._ZN3cub18CUB_300001_SM_10006detail11EmptyKernelIvEEvv:
[----:B------:R-:W-:Y:S01]  /*0000*/  LDC R1, c[0x0][0x37c] ;  /* 0x0000df00ff017b82 */ /* 0x000fe20000000800 */
[----:B------:R-:W-:Y:S05]  /*0010*/  EXIT ;  /* 0x000000000000794d */ /* 0x000fea0003800000 */
.L_x_0:
[----:B------:R-:W-:-:S00]  /*0020*/  BRA `(.L_x_0) ;  /* 0xfffffffc00fc7947 */ /* 0x000fc0000383ffff */
[----:B------:R-:W-:-:S00]  /*0030*/  NOP ;  /* 0x0000000000007918 */ /* 0x000fc00000000000 */
        /* <DEDUP_REMOVED lines=12> */
.L_x_1:


//--------------------- .nv.shared.reserved.0     --------------------------
	.section	.nv.shared.reserved.0,"aw",@nobits
	.weak		__nv_reservedSMEM_offset_0_alias
	.size		__nv_reservedSMEM_offset_0_alias, 0, 64
	.other		__nv_reservedSMEM_offset_0_alias,@"STO_CUDA_RESERVED_SHARED STV_DEFAULT"
__nv_reservedSMEM_offset_0_alias:
	.zero		0
	.zero		64


//--------------------- .nv.global                --------------------------
	.section	.nv.global,"aw",@nobits
.nv.global:
	.type		_ZN41_INTERNAL_bda5be3a_4_k_cu_e5c1bb1d_1989956thrust24THRUST_300001_SM_1000_NS3seqE,@object
	.size		_ZN41_INTERNAL_bda5be3a_4_k_cu_e5c1bb1d_1989956thrust24THRUST_300001_SM_1000_NS3seqE,(_ZN41_INTERNAL_bda5be3a_4_k_cu_e5c1bb1d_1989954cuda3std3__48in_placeE - _ZN41_INTERNAL_bda5be3a_4_k_cu_e5c1bb1d_1989956thrust24THRUST_300001_SM_1000_NS3seqE)
_ZN41_INTERNAL_bda5be3a_4_k_cu_e5c1bb1d_1989956thrust24THRUST_300001_SM_1000_NS3seqE:
	.zero		1
	.type		_ZN41_INTERNAL_bda5be3a_4_k_cu_e5c1bb1d_1989954cuda3std3__48in_placeE,@object
	.size		_ZN41_INTERNAL_bda5be3a_4_k_cu_e5c1bb1d_1989954cuda3std3__48in_placeE,(_ZN41_INTERNAL_bda5be3a_4_k_cu_e5c1bb1d_1989954cuda3std6ranges3__45__cpo4sizeE - _ZN41_INTERNAL_bda5be3a_4_k_cu_e5c1bb1d_1989954cuda3std3__48in_placeE)
_ZN41_INTERNAL_bda5be3a_4_k_cu_e5c1bb1d_1989954cuda3std3__48in_placeE:
	.zero		1
	.type		_ZN41_INTERNAL_bda5be3a_4_k_cu_e5c1bb1d_1989954cuda3std6ranges3__45__cpo4sizeE,@object
	.size		_ZN41_INTERNAL_bda5be3a_4_k_cu_e5c1bb1d_1989954cuda3std6ranges3__45__cpo4sizeE,(_ZN41_INTERNAL_bda5be3a_4_k_cu_e5c1bb1d_1989956thrust24THRUST_300001_SM_1000_NS12placeholders2_3E - _ZN41_INTERNAL_bda5be3a_4_k_cu_e5c1bb1d_1989954cuda3std6ranges3__45__cpo4sizeE)
_ZN41_INTERNAL_bda5be3a_4_k_cu_e5c1bb1d_1989954cuda3std6ranges3__45__cpo4sizeE:
	.zero		1
	.type		_ZN41_INTERNAL_bda5be3a_4_k_cu_e5c1bb1d_1989956thrust24THRUST_300001_SM_1000_NS12placeholders2_3E,@object
	.size		_ZN41_INTERNAL_bda5be3a_4_k_cu_e5c1bb1d_1989956thrust24THRUST_300001_SM_1000_NS12placeholders2_3E,(_ZN41_INTERNAL_bda5be3a_4_k_cu_e5c1bb1d_1989954cuda3std3__45__cpo6cbeginE - _ZN41_INTERNAL_bda5be3a_4_k_cu_e5c1bb1d_1989956thrust24THRUST_300001_SM_1000_NS12placeholders2_3E)
_ZN41_INTERNAL_bda5be3a_4_k_cu_e5c1bb1d_1989956thrust24THRUST_300001_SM_1000_NS12placeholders2_3E:
	.zero		1
	.type		_ZN41_INTERNAL_bda5be3a_4_k_cu_e5c1bb1d_1989954cuda3std3__45__cpo6cbeginE,@object
	.size		_ZN41_INTERNAL_bda5be3a_4_k_cu_e5c1bb1d_1989954cuda3std3__45__cpo6cbeginE,(_ZN41_INTERNAL_bda5be3a_4_k_cu_e5c1bb1d_1989954cuda3std6ranges3__45__cpo6cbeginE - _ZN41_INTERNAL_bda5be3a_4_k_cu_e5c1bb1d_1989954cuda3std3__45__cpo6cbeginE)
_ZN41_INTERNAL_bda5be3a_4_k_cu_e5c1bb1d_1989954cuda3std3__45__cpo6cbeginE:
	.zero		1
	.type		_ZN41_INTERNAL_bda5be3a_4_k_cu_e5c1bb1d_1989954cuda3std6ranges3__45__cpo6cbeginE,@object
	.size		_ZN41_INTERNAL_bda5be3a_4_k_cu_e5c1bb1d_1989954cuda3std6ranges3__45__cpo6cbeginE,(_ZN41_INTERNAL_bda5be3a_4_k_cu_e5c1bb1d_1989956thrust24THRUST_300001_SM_1000_NS12placeholders2_7E - _ZN41_INTERNAL_bda5be3a_4_k_cu_e5c1bb1d_1989954cuda3std6ranges3__45__cpo6cbeginE)
_ZN41_INTERNAL_bda5be3a_4_k_cu_e5c1bb1d_1989954cuda3std6ranges3__45__cpo6cbeginE:
	.zero		1
	.type		_ZN41_INTERNAL_bda5be3a_4_k_cu_e5c1bb1d_1989956thrust24THRUST_300001_SM_1000_NS12placeholders2_7E,@object
	.size		_ZN41_INTERNAL_bda5be3a_4_k_cu_e5c1bb1d_1989956thrust24THRUST_300001_SM_1000_NS12placeholders2_7E,(_ZN41_INTERNAL_bda5be3a_4_k_cu_e5c1bb1d_1989954cuda3std3__45__cpo7crbeginE - _ZN41_INTERNAL_bda5be3a_4_k_cu_e5c1bb1d_1989956thrust24THRUST_300001_SM_1000_NS12placeholders2_7E)
_ZN41_INTERNAL_bda5be3a_4_k_cu_e5c1bb1d_1989956thrust24THRUST_300001_SM_1000_NS12placeholders2_7E:
	.zero		1
	.type		_ZN41_INTERNAL_bda5be3a_4_k_cu_e5c1bb1d_1989954cuda3std3__45__cpo7crbeginE,@object
	.size		_ZN41_INTERNAL_bda5be3a_4_k_cu_e5c1bb1d_1989954cuda3std3__45__cpo7crbeginE,(_ZN41_INTERNAL_bda5be3a_4_k_cu_e5c1bb1d_1989954cuda3std6ranges3__45__cpo4nextE - _ZN41_INTERNAL_bda5be3a_4_k_cu_e5c1bb1d_1989954cuda3std3__45__cpo7crbeginE)
_ZN41_INTERNAL_bda5be3a_4_k_cu_e5c1bb1d_1989954cuda3std3__45__cpo7crbeginE:
	.zero		1
	.type		_ZN41_INTERNAL_bda5be3a_4_k_cu_e5c1bb1d_1989954cuda3std6ranges3__45__cpo4nextE,@object
	.size		_ZN41_INTERNAL_bda5be3a_4_k_cu_e5c1bb1d_1989954cuda3std6ranges3__45__cpo4nextE,(_ZN41_INTERNAL_bda5be3a_4_k_cu_e5c1bb1d_1989954cuda3std6ranges3__45__cpo4swapE - _ZN41_INTERNAL_bda5be3a_4_k_cu_e5c1bb1d_1989954cuda3std6ranges3__45__cpo4nextE)
_ZN41_INTERNAL_bda5be3a_4_k_cu_e5c1bb1d_1989954cuda3std6ranges3__45__cpo4nextE:
	.zero		1
	.type		_ZN41_INTERNAL_bda5be3a_4_k_cu_e5c1bb1d_1989954cuda3std6ranges3__45__cpo4swapE,@object
	.size		_ZN41_INTERNAL_bda5be3a_4_k_cu_e5c1bb1d_1989954cuda3std6ranges3__45__cpo4swapE,(_ZN41_INTERNAL_bda5be3a_4_k_cu_e5c1bb1d_1989956thrust24THRUST_300001_SM_1000_NS8cuda_cub10par_nosyncE - _ZN41_INTERNAL_bda5be3a_4_k_cu_e5c1bb1d_1989954cuda3std6ranges3__45__cpo4swapE)
_ZN41_INTERNAL_bda5be3a_4_k_cu_e5c1bb1d_1989954cuda3std6ranges3__45__cpo4swapE:
	.zero		1
	.type		_ZN41_INTERNAL_bda5be3a_4_k_cu_e5c1bb1d_1989956thrust24THRUST_300001_SM_1000_NS8cuda_cub10par_nosyncE,@object
	.size		_ZN41_INTERNAL_bda5be3a_4_k_cu_e5c1bb1d_1989956thrust24THRUST_300001_SM_1000_NS8cuda_cub10par_nosyncE,(_ZN41_INTERNAL_bda5be3a_4_k_cu_e5c1bb1d_1989956thrust24THRUST_300001_SM_1000_NS12placeholders2_9E - _ZN41_INTERNAL_bda5be3a_4_k_cu_e5c1bb1d_1989956thrust24THRUST_300001_SM_1000_NS8cuda_cub10par_nosyncE)
_ZN41_INTERNAL_bda5be3a_4_k_cu_e5c1bb1d_1989956thrust24THRUST_300001_SM_1000_NS8cuda_cub10par_nosyncE:
	.zero		1
	.type		_ZN41_INTERNAL_bda5be3a_4_k_cu_e5c1bb1d_1989956thrust24THRUST_300001_SM_1000_NS12placeholders2_9E,@object
	.size		_ZN41_INTERNAL_bda5be3a_4_k_cu_e5c1bb1d_1989956thrust24THRUST_300001_SM_1000_NS12placeholders2_9E,(_ZN41_INTERNAL_bda5be3a_4_k_cu_e5c1bb1d_1989954cuda3std3__443_GLOBAL__N__bda5be3a_4_k_cu_e5c1bb1d_1989956ignoreE - _ZN41_INTERNAL_bda5be3a_4_k_cu_e5c1bb1d_1989956thrust24THRUST_300001_SM_1000_NS12placeholders2_9E)
_ZN41_INTERNAL_bda5be3a_4_k_cu_e5c1bb1d_1989956thrust24THRUST_300001_SM_1000_NS12placeholders2_9E:
	.zero		1
	.type		_ZN41_INTERNAL_bda5be3a_4_k_cu_e5c1bb1d_1989954cuda3std3__443_GLOBAL__N__bda5be3a_4_k_cu_e5c1bb1d_1989956ignoreE,@object
	.size		_ZN41_INTERNAL_bda5be3a_4_k_cu_e5c1bb1d_1989954cuda3std3__443_GLOBAL__N__bda5be3a_4_k_cu_e5c1bb1d_1989956ignoreE,(_ZN41_INTERNAL_bda5be3a_4_k_cu_e5c1bb1d_1989954cuda3std6ranges3__45__cpo4dataE - _ZN41_INTERNAL_bda5be3a_4_k_cu_e5c1bb1d_1989954cuda3std3__443_GLOBAL__N__bda5be3a_4_k_cu_e5c1bb1d_1989956ignoreE)
_ZN41_INTERNAL_bda5be3a_4_k_cu_e5c1bb1d_1989954cuda3std3__443_GLOBAL__N__bda5be3a_4_k_cu_e5c1bb1d_1989956ignoreE:
	.zero		1
	.type		_ZN41_INTERNAL_bda5be3a_4_k_cu_e5c1bb1d_1989954cuda3std6ranges3__45__cpo4dataE,@object
	.size		_ZN41_INTERNAL_bda5be3a_4_k_cu_e5c1bb1d_1989954cuda3std6ranges3__45__cpo4dataE,(_ZN41_INTERNAL_bda5be3a_4_k_cu_e5c1bb1d_1989956thrust24THRUST_300001_SM_1000_NS12placeholders2_1E - _ZN41_INTERNAL_bda5be3a_4_k_cu_e5c1bb1d_1989954cuda3std6ranges3__45__cpo4dataE)
_ZN41_INTERNAL_bda5be3a_4_k_cu_e5c1bb1d_1989954cuda3std6ranges3__45__cpo4dataE:
	.zero		1
	.type		_ZN41_INTERNAL_bda5be3a_4_k_cu_e5c1bb1d_1989956thrust24THRUST_300001_SM_1000_NS12placeholders2_1E,@object
	.size		_ZN41_INTERNAL_bda5be3a_4_k_cu_e5c1bb1d_1989956thrust24THRUST_300001_SM_1000_NS12placeholders2_1E,(_ZN41_INTERNAL_bda5be3a_4_k_cu_e5c1bb1d_1989954cuda3std3__45__cpo5beginE - _ZN41_INTERNAL_bda5be3a_4_k_cu_e5c1bb1d_1989956thrust24THRUST_300001_SM_1000_NS12placeholders2_1E)
_ZN41_INTERNAL_bda5be3a_4_k_cu_e5c1bb1d_1989956thrust24THRUST_300001_SM_1000_NS12placeholders2_1E:
	.zero		1
	.type		_ZN41_INTERNAL_bda5be3a_4_k_cu_e5c1bb1d_1989954cuda3std3__45__cpo5beginE,@object
	.size		_ZN41_INTERNAL_bda5be3a_4_k_cu_e5c1bb1d_1989954cuda3std3__45__cpo5beginE,(_ZN41_INTERNAL_bda5be3a_4_k_cu_e5c1bb1d_1989954cuda3std6ranges3__45__cpo5beginE - _ZN41_INTERNAL_bda5be3a_4_k_cu_e5c1bb1d_1989954cuda3std3__45__cpo5beginE)
_ZN41_INTERNAL_bda5be3a_4_k_cu_e5c1bb1d_1989954cuda3std3__45__cpo5beginE:
	.zero		1
	.type		_ZN41_INTERNAL_bda5be3a_4_k_cu_e5c1bb1d_1989954cuda3std6ranges3__45__cpo5beginE,@object
	.size		_ZN41_INTERNAL_bda5be3a_4_k_cu_e5c1bb1d_1989954cuda3std6ranges3__45__cpo5beginE,(_ZN41_INTERNAL_bda5be3a_4_k_cu_e5c1bb1d_1989956thrust24THRUST_300001_SM_1000_NS12placeholders2_5E - _ZN41_INTERNAL_bda5be3a_4_k_cu_e5c1bb1d_1989954cuda3std6ranges3__45__cpo5beginE)
_ZN41_INTERNAL_bda5be3a_4_k_cu_e5c1bb1d_1989954cuda3std6ranges3__45__cpo5beginE:
	.zero		1
	.type		_ZN41_INTERNAL_bda5be3a_4_k_cu_e5c1bb1d_1989956thrust24THRUST_300001_SM_1000_NS12placeholders2_5E,@object
	.size		_ZN41_INTERNAL_bda5be3a_4_k_cu_e5c1bb1d_1989956thrust24THRUST_300001_SM_1000_NS12placeholders2_5E,(_ZN41_INTERNAL_bda5be3a_4_k_cu_e5c1bb1d_1989954cuda3std3__45__cpo6rbeginE - _ZN41_INTERNAL_bda5be3a_4_k_cu_e5c1bb1d_1989956thrust24THRUST_300001_SM_1000_NS12placeholders2_5E)
_ZN41_INTERNAL_bda5be3a_4_k_cu_e5c1bb1d_1989956thrust24THRUST_300001_SM_1000_NS12placeholders2_5E:
	.zero		1
	.type		_ZN41_INTERNAL_bda5be3a_4_k_cu_e5c1bb1d_1989954cuda3std3__45__cpo6rbeginE,@object
	.size		_ZN41_INTERNAL_bda5be3a_4_k_cu_e5c1bb1d_1989954cuda3std3__45__cpo6rbeginE,(_ZN41_INTERNAL_bda5be3a_4_k_cu_e5c1bb1d_1989954cuda3std6ranges3__45__cpo7advanceE - _ZN41_INTERNAL_bda5be3a_4_k_cu_e5c1bb1d_1989954cuda3std3__45__cpo6rbeginE)
_ZN41_INTERNAL_bda5be3a_4_k_cu_e5c1bb1d_1989954cuda3std3__45__cpo6rbeginE:
	.zero		1
	.type		_ZN41_INTERNAL_bda5be3a_4_k_cu_e5c1bb1d_1989954cuda3std6ranges3__45__cpo7advanceE,@object
	.size		_ZN41_INTERNAL_bda5be3a_4_k_cu_e5c1bb1d_1989954cuda3std6ranges3__45__cpo7advanceE,(_ZN41_INTERNAL_bda5be3a_4_k_cu_e5c1bb1d_1989954cuda3std3__47nulloptE - _ZN41_INTERNAL_bda5be3a_4_k_cu_e5c1bb1d_1989954cuda3std6ranges3__45__cpo7advanceE)
_ZN41_INTERNAL_bda5be3a_4_k_cu_e5c1bb1d_1989954cuda3std6ranges3__45__cpo7advanceE:
	.zero		1
	.type		_ZN41_INTERNAL_bda5be3a_4_k_cu_e5c1bb1d_1989954cuda3std3__47nulloptE,@object
	.size		_ZN41_INTERNAL_bda5be3a_4_k_cu_e5c1bb1d_1989954cuda3std3__47nulloptE,(_ZN41_INTERNAL_bda5be3a_4_k_cu_e5c1bb1d_1989954cuda3std6ranges3__45__cpo8distanceE - _ZN41_INTERNAL_bda5be3a_4_k_cu_e5c1bb1d_1989954cuda3std3__47nulloptE)
_ZN41_INTERNAL_bda5be3a_4_k_cu_e5c1bb1d_1989954cuda3std3__47nulloptE:
	.zero		1
	.type		_ZN41_INTERNAL_bda5be3a_4_k_cu_e5c1bb1d_1989954cuda3std6ranges3__45__cpo8distanceE,@object
	.size		_ZN41_INTERNAL_bda5be3a_4_k_cu_e5c1bb1d_1989954cuda3std6ranges3__45__cpo8distanceE,(_ZN41_INTERNAL_bda5be3a_4_k_cu_e5c1bb1d_1989956thrust24THRUST_300001_SM_1000_NS12placeholders3_10E - _ZN41_INTERNAL_bda5be3a_4_k_cu_e5c1bb1d_1989954cuda3std6ranges3__45__cpo8distanceE)
_ZN41_INTERNAL_bda5be3a_4_k_cu_e5c1bb1d_1989954cuda3std6ranges3__45__cpo8distanceE:
	.zero		1
	.type		_ZN41_INTERNAL_bda5be3a_4_k_cu_e5c1bb1d_1989956thrust24THRUST_300001_SM_1000_NS12placeholders3_10E,@object
	.size		_ZN41_INTERNAL_bda5be3a_4_k_cu_e5c1bb1d_1989956thrust24THRUST_300001_SM_1000_NS12placeholders3_10E,(_ZN41_INTERNAL_bda5be3a_4_k_cu_e5c1bb1d_1989954cuda3std3__419piecewise_constructE - _ZN41_INTERNAL_bda5be3a_4_k_cu_e5c1bb1d_1989956thrust24THRUST_300001_SM_1000_NS12placeholders3_10E)
_ZN41_INTERNAL_bda5be3a_4_k_cu_e5c1bb1d_1989956thrust24THRUST_300001_SM_1000_NS12placeholders3_10E:
	.zero		1
	.type		_ZN41_INTERNAL_bda5be3a_4_k_cu_e5c1bb1d_1989954cuda3std3__419piecewise_constructE,@object
	.size		_ZN41_INTERNAL_bda5be3a_4_k_cu_e5c1bb1d_1989954cuda3std3__419piecewise_constructE,(_ZN41_INTERNAL_bda5be3a_4_k_cu_e5c1bb1d_1989954cuda3std6ranges3__45__cpo5cdataE - _ZN41_INTERNAL_bda5be3a_4_k_cu_e5c1bb1d_1989954cuda3std3__419piecewise_constructE)
_ZN41_INTERNAL_bda5be3a_4_k_cu_e5c1bb1d_1989954cuda3std3__419piecewise_constructE:
	.zero		1
	.type		_ZN41_INTERNAL_bda5be3a_4_k_cu_e5c1bb1d_1989954cuda3std6ranges3__45__cpo5cdataE,@object
	.size		_ZN41_INTERNAL_bda5be3a_4_k_cu_e5c1bb1d_1989954cuda3std6ranges3__45__cpo5cdataE,(_ZN41_INTERNAL_bda5be3a_4_k_cu_e5c1bb1d_1989956thrust24THRUST_300001_SM_1000_NS12placeholders2_2E - _ZN41_INTERNAL_bda5be3a_4_k_cu_e5c1bb1d_1989954cuda3std6ranges3__45__cpo5cdataE)
_ZN41_INTERNAL_bda5be3a_4_k_cu_e5c1bb1d_1989954cuda3std6ranges3__45__cpo5cdataE:
	.zero		1
	.type		_ZN41_INTERNAL_bda5be3a_4_k_cu_e5c1bb1d_1989956thrust24THRUST_300001_SM_1000_NS12placeholders2_2E,@object
	.size		_ZN41_INTERNAL_bda5be3a_4_k_cu_e5c1bb1d_1989956thrust24THRUST_300001_SM_1000_NS12placeholders2_2E,(_ZN41_INTERNAL_bda5be3a_4_k_cu_e5c1bb1d_1989954cuda3std3__45__cpo3endE - _ZN41_INTERNAL_bda5be3a_4_k_cu_e5c1bb1d_1989956thrust24THRUST_300001_SM_1000_NS12placeholders2_2E)
_ZN41_INTERNAL_bda5be3a_4_k_cu_e5c1bb1d_1989956thrust24THRUST_300001_SM_1000_NS12placeholders2_2E:
	.zero		1
	.type		_ZN41_INTERNAL_bda5be3a_4_k_cu_e5c1bb1d_1989954cuda3std3__45__cpo3endE,@object
	.size		_ZN41_INTERNAL_bda5be3a_4_k_cu_e5c1bb1d_1989954cuda3std3__45__cpo3endE,(_ZN41_INTERNAL_bda5be3a_4_k_cu_e5c1bb1d_1989954cuda3std6ranges3__45__cpo3endE - _ZN41_INTERNAL_bda5be3a_4_k_cu_e5c1bb1d_1989954cuda3std3__45__cpo3endE)
_ZN41_INTERNAL_bda5be3a_4_k_cu_e5c1bb1d_1989954cuda3std3__45__cpo3endE:
	.zero		1
	.type		_ZN41_INTERNAL_bda5be3a_4_k_cu_e5c1bb1d_1989954cuda3std6ranges3__45__cpo3endE,@object
	.size		_ZN41_INTERNAL_bda5be3a_4_k_cu_e5c1bb1d_1989954cuda3std6ranges3__45__cpo3endE,(_ZN41_INTERNAL_bda5be3a_4_k_cu_e5c1bb1d_1989956thrust24THRUST_300001_SM_1000_NS12placeholders2_6E - _ZN41_INTERNAL_bda5be3a_4_k_cu_e5c1bb1d_1989954cuda3std6ranges3__45__cpo3endE)
_ZN41_INTERNAL_bda5be3a_4_k_cu_e5c1bb1d_1989954cuda3std6ranges3__45__cpo3endE:
	.zero		1
	.type		_ZN41_INTERNAL_bda5be3a_4_k_cu_e5c1bb1d_1989956thrust24THRUST_300001_SM_1000_NS12placeholders2_6E,@object
	.size		_ZN41_INTERNAL_bda5be3a_4_k_cu_e5c1bb1d_1989956thrust24THRUST_300001_SM_1000_NS12placeholders2_6E,(_ZN41_INTERNAL_bda5be3a_4_k_cu_e5c1bb1d_1989954cuda3std3__45__cpo4rendE - _ZN41_INTERNAL_bda5be3a_4_k_cu_e5c1bb1d_1989956thrust24THRUST_300001_SM_1000_NS12placeholders2_6E)
_ZN41_INTERNAL_bda5be3a_4_k_cu_e5c1bb1d_1989956thrust24THRUST_300001_SM_1000_NS12placeholders2_6E:
	.zero		1
	.type		_ZN41_INTERNAL_bda5be3a_4_k_cu_e5c1bb1d_1989954cuda3std3__45__cpo4rendE,@object
	.size		_ZN41_INTERNAL_bda5be3a_4_k_cu_e5c1bb1d_1989954cuda3std3__45__cpo4rendE,(_ZN41_INTERNAL_bda5be3a_4_k_cu_e5c1bb1d_1989954cuda3std6ranges3__45__cpo9iter_swapE - _ZN41_INTERNAL_bda5be3a_4_k_cu_e5c1bb1d_1989954cuda3std3__45__cpo4rendE)
_ZN41_INTERNAL_bda5be3a_4_k_cu_e5c1bb1d_1989954cuda3std3__45__cpo4rendE:
	.zero		1
	.type		_ZN41_INTERNAL_bda5be3a_4_k_cu_e5c1bb1d_1989954cuda3std6ranges3__45__cpo9iter_swapE,@object
	.size		_ZN41_INTERNAL_bda5be3a_4_k_cu_e5c1bb1d_1989954cuda3std6ranges3__45__cpo9iter_swapE,(_ZN41_INTERNAL_bda5be3a_4_k_cu_e5c1bb1d_1989954cuda3std3__48unexpectE - _ZN41_INTERNAL_bda5be3a_4_k_cu_e5c1bb1d_1989954cuda3std6ranges3__45__cpo9iter_swapE)
_ZN41_INTERNAL_bda5be3a_4_k_cu_e5c1bb1d_1989954cuda3std6ranges3__45__cpo9iter_swapE:
	.zero		1
	.type		_ZN41_INTERNAL_bda5be3a_4_k_cu_e5c1bb1d_1989954cuda3std3__48unexpectE,@object
	.size		_ZN41_INTERNAL_bda5be3a_4_k_cu_e5c1bb1d_1989954cuda3std3__48unexpectE,(_ZN41_INTERNAL_bda5be3a_4_k_cu_e5c1bb1d_1989956thrust24THRUST_300001_SM_1000_NS8cuda_cub3parE - _ZN41_INTERNAL_bda5be3a_4_k_cu_e5c1bb1d_1989954cuda3std3__48unexpectE)
_ZN41_INTERNAL_bda5be3a_4_k_cu_e5c1bb1d_1989954cuda3std3__48unexpectE:
	.zero		1
	.type		_ZN41_INTERNAL_bda5be3a_4_k_cu_e5c1bb1d_1989956thrust24THRUST_300001_SM_1000_NS8cuda_cub3parE,@object
	.size		_ZN41_INTERNAL_bda5be3a_4_k_cu_e5c1bb1d_1989956thrust24THRUST_300001_SM_1000_NS8cuda_cub3parE,(_ZN41_INTERNAL_bda5be3a_4_k_cu_e5c1bb1d_1989956thrust24THRUST_300001_SM_1000_NS12placeholders2_4E - _ZN41_INTERNAL_bda5be3a_4_k_cu_e5c1bb1d_1989956thrust24THRUST_300001_SM_1000_NS8cuda_cub3parE)
_ZN41_INTERNAL_bda5be3a_4_k_cu_e5c1bb1d_1989956thrust24THRUST_300001_SM_1000_NS8cuda_cub3parE:
	.zero		1
	.type		_ZN41_INTERNAL_bda5be3a_4_k_cu_e5c1bb1d_1989956thrust24THRUST_300001_SM_1000_NS12placeholders2_4E,@object
	.size		_ZN41_INTERNAL_bda5be3a_4_k_cu_e5c1bb1d_1989956thrust24THRUST_300001_SM_1000_NS12placeholders2_4E,(_ZN41_INTERNAL_bda5be3a_4_k_cu_e5c1bb1d_1989954cuda3std3__45__cpo4cendE - _ZN41_INTERNAL_bda5be3a_4_k_cu_e5c1bb1d_1989956thrust24THRUST_300001_SM_1000_NS12placeholders2_4E)
_ZN41_INTERNAL_bda5be3a_4_k_cu_e5c1bb1d_1989956thrust24THRUST_300001_SM_1000_NS12placeholders2_4E:
	.zero		1
	.type		_ZN41_INTERNAL_bda5be3a_4_k_cu_e5c1bb1d_1989954cuda3std3__45__cpo4cendE,@object
	.size		_ZN41_INTERNAL_bda5be3a_4_k_cu_e5c1bb1d_1989954cuda3std3__45__cpo4cendE,(_ZN41_INTERNAL_bda5be3a_4_k_cu_e5c1bb1d_1989954cuda3std6ranges3__45__cpo4cendE - _ZN41_INTERNAL_bda5be3a_4_k_cu_e5c1bb1d_1989954cuda3std3__45__cpo4cendE)
_ZN41_INTERNAL_bda5be3a_4_k_cu_e5c1bb1d_1989954cuda3std3__45__cpo4cendE:
	.zero		1
	.type		_ZN41_INTERNAL_bda5be3a_4_k_cu_e5c1bb1d_1989954cuda3std6ranges3__45__cpo4cendE,@object
	.size		_ZN41_INTERNAL_bda5be3a_4_k_cu_e5c1bb1d_1989954cuda3std6ranges3__45__cpo4cendE,(_ZN41_INTERNAL_bda5be3a_4_k_cu_e5c1bb1d_1989954cuda3std3__420unreachable_sentinelE - _ZN41_INTERNAL_bda5be3a_4_k_cu_e5c1bb1d_1989954cuda3std6ranges3__45__cpo4cendE)
_ZN41_INTERNAL_bda5be3a_4_k_cu_e5c1bb1d_1989954cuda3std6ranges3__45__cpo4cendE:
	.zero		1
	.type		_ZN41_INTERNAL_bda5be3a_4_k_cu_e5c1bb1d_1989954cuda3std3__420unreachable_sentinelE,@object
	.size		_ZN41_INTERNAL_bda5be3a_4_k_cu_e5c1bb1d_1989954cuda3std3__420unreachable_sentinelE,(_ZN41_INTERNAL_bda5be3a_4_k_cu_e5c1bb1d_1989954cuda3std6ranges3__45__cpo5ssizeE - _ZN41_INTERNAL_bda5be3a_4_k_cu_e5c1bb1d_1989954cuda3std3__420unreachable_sentinelE)
_ZN41_INTERNAL_bda5be3a_4_k_cu_e5c1bb1d_1989954cuda3std3__420unreachable_sentinelE:
	.zero		1
	.type		_ZN41_INTERNAL_bda5be3a_4_k_cu_e5c1bb1d_1989954cuda3std6ranges3__45__cpo5ssizeE,@object
	.size		_ZN41_INTERNAL_bda5be3a_4_k_cu_e5c1bb1d_1989954cuda3std6ranges3__45__cpo5ssizeE,(_ZN41_INTERNAL_bda5be3a_4_k_cu_e5c1bb1d_1989956thrust24THRUST_300001_SM_1000_NS12placeholders2_8E - _ZN41_INTERNAL_bda5be3a_4_k_cu_e5c1bb1d_1989954cuda3std6ranges3__45__cpo5ssizeE)
_ZN41_INTERNAL_bda5be3a_4_k_cu_e5c1bb1d_1989954cuda3std6ranges3__45__cpo5ssizeE:
	.zero		1
	.type		_ZN41_INTERNAL_bda5be3a_4_k_cu_e5c1bb1d_1989956thrust24THRUST_300001_SM_1000_NS12placeholders2_8E,@object
	.size		_ZN41_INTERNAL_bda5be3a_4_k_cu_e5c1bb1d_1989956thrust24THRUST_300001_SM_1000_NS12placeholders2_8E,(_ZN41_INTERNAL_bda5be3a_4_k_cu_e5c1bb1d_1989954cuda3std3__45__cpo5crendE - _ZN41_INTERNAL_bda5be3a_4_k_cu_e5c1bb1d_1989956thrust24THRUST_300001_SM_1000_NS12placeholders2_8E)
_ZN41_INTERNAL_bda5be3a_4_k_cu_e5c1bb1d_1989956thrust24THRUST_300001_SM_1000_NS12placeholders2_8E:
	.zero		1
	.type		_ZN41_INTERNAL_bda5be3a_4_k_cu_e5c1bb1d_1989954cuda3std3__45__cpo5crendE,@object
	.size		_ZN41_INTERNAL_bda5be3a_4_k_cu_e5c1bb1d_1989954cuda3std3__45__cpo5crendE,(_ZN41_INTERNAL_bda5be3a_4_k_cu_e5c1bb1d_1989954cuda3std6ranges3__45__cpo4prevE - _ZN41_INTERNAL_bda5be3a_4_k_cu_e5c1bb1d_1989954cuda3std3__45__cpo5crendE)
_ZN41_INTERNAL_bda5be3a_4_k_cu_e5c1bb1d_1989954cuda3std3__45__cpo5crendE:
	.zero		1
	.type		_ZN41_INTERNAL_bda5be3a_4_k_cu_e5c1bb1d_1989954cuda3std6ranges3__45__cpo4prevE,@object
	.size		_ZN41_INTERNAL_bda5be3a_4_k_cu_e5c1bb1d_1989954cuda3std6ranges3__45__cpo4prevE,(_ZN41_INTERNAL_bda5be3a_4_k_cu_e5c1bb1d_1989954cuda3std6ranges3__45__cpo9iter_moveE - _ZN41_INTERNAL_bda5be3a_4_k_cu_e5c1bb1d_1989954cuda3std6ranges3__45__cpo4prevE)
_ZN41_INTERNAL_bda5be3a_4_k_cu_e5c1bb1d_1989954cuda3std6ranges3__45__cpo4prevE:
	.zero		1
	.type		_ZN41_INTERNAL_bda5be3a_4_k_cu_e5c1bb1d_1989954cuda3std6ranges3__45__cpo9iter_moveE,@object
	.size		_ZN41_INTERNAL_bda5be3a_4_k_cu_e5c1bb1d_1989954cuda3std6ranges3__45__cpo9iter_moveE,(_ZN41_INTERNAL_bda5be3a_4_k_cu_e5c1bb1d_1989956thrust24THRUST_300001_SM_1000_NS6system6detail10sequential3seqE - _ZN41_INTERNAL_bda5be3a_4_k_cu_e5c1bb1d_1989954cuda3std6ranges3__45__cpo9iter_moveE)
_ZN41_INTERNAL_bda5be3a_4_k_cu_e5c1bb1d_1989954cuda3std6ranges3__45__cpo9iter_moveE:
	.zero		1
	.type		_ZN41_INTERNAL_bda5be3a_4_k_cu_e5c1bb1d_1989956thrust24THRUST_300001_SM_1000_NS6system6detail10sequential3seqE,@object
	.size		_ZN41_INTERNAL_bda5be3a_4_k_cu_e5c1bb1d_1989956thrust24THRUST_300001_SM_1000_NS6system6detail10sequential3seqE,(.L_31 - _ZN41_INTERNAL_bda5be3a_4_k_cu_e5c1bb1d_1989956thrust24THRUST_300001_SM_1000_NS6system6detail10sequential3seqE)
_ZN41_INTERNAL_bda5be3a_4_k_cu_e5c1bb1d_1989956thrust24THRUST_300001_SM_1000_NS6system6detail10sequential3seqE:
	.zero		1
.L_31:


//--------------------- .nv.constant0._ZN3cub18CUB_300001_SM_10006detail11EmptyKernelIvEEvv --------------------------
	.section	.nv.constant0._ZN3cub18CUB_300001_SM_10006detail11EmptyKernelIvEEvv,"a",@progbits
	.sectionflags	@""
	.align	4
.nv.constant0._ZN3cub18CUB_300001_SM_10006detail11EmptyKernelIvEEvv:
	.zero		896


//--------------------- SYMBOLS --------------------------

	.type		.nv.reservedSmem.offset0,@object
	.size		.nv.reservedSmem.offset0,0x4
